//
// Generated by NVIDIA NVVM Compiler
//
// Compiler Build ID: CL-36424714
// Cuda compilation tools, release 13.0, V13.0.88
// Based on NVVM 20.0.0
//

.version 9.0
.target sm_100
.address_size 64

	// .globl	_Z8multiplyPiS_S_ii

.visible .entry _Z8multiplyPiS_S_ii(
	.param .u64 .ptr .align 1 _Z8multiplyPiS_S_ii_param_0,
	.param .u64 .ptr .align 1 _Z8multiplyPiS_S_ii_param_1,
	.param .u64 .ptr .align 1 _Z8multiplyPiS_S_ii_param_2,
	.param .u32 _Z8multiplyPiS_S_ii_param_3,
	.param .u32 _Z8multiplyPiS_S_ii_param_4
)
{
	.reg .pred 	%p<5>;
	.reg .b32 	%r<51>;
	.reg .b64 	%rd<18>;

	ld.param.u64 	%rd8, [_Z8multiplyPiS_S_ii_param_0];
	ld.param.u64 	%rd9, [_Z8multiplyPiS_S_ii_param_1];
	ld.param.u64 	%rd10, [_Z8multiplyPiS_S_ii_param_2];
	ld.param.u32 	%r15, [_Z8multiplyPiS_S_ii_param_4];
	mov.u32 	%r16, %ctaid.y;
	mov.u32 	%r17, %ntid.y;
	mov.u32 	%r18, %tid.y;
	mad.lo.s32 	%r19, %r16, %r17, %r18;
	div.s32 	%r1, 1024, %r15;
	mul.lo.s32 	%r46, %r1, %r19;
	setp.lt.s32 	%p1, %r1, 1;
	@%p1 bra 	$L__BB0_7;
	cvta.to.global.u64 	%rd11, %rd8;
	add.s64 	%rd1, %rd11, 16;
	cvta.to.global.u64 	%rd12, %rd9;
	add.s64 	%rd2, %rd12, 16384;
	add.s32 	%r3, %r46, %r1;
	cvta.to.global.u64 	%rd3, %rd10;
$L__BB0_2:
	shl.b32 	%r5, %r46, 10;
	mov.b32 	%r47, 0;
$L__BB0_3:
	add.s32 	%r22, %r5, %r47;
	mul.wide.s32 	%rd13, %r22, 4;
	add.s64 	%rd4, %rd3, %rd13;
	mov.b32 	%r49, 0;
	st.global.u32 	[%rd4], %r49;
	mul.wide.u32 	%rd14, %r47, 4;
	add.s64 	%rd17, %rd2, %rd14;
	mov.u32 	%r48, %r5;
	mov.u32 	%r50, %r49;
$L__BB0_4:
	mul.wide.s32 	%rd15, %r48, 4;
	add.s64 	%rd16, %rd1, %rd15;
	ld.global.u32 	%r23, [%rd16+-16];
	ld.global.u32 	%r24, [%rd17+-16384];
	mad.lo.s32 	%r25, %r24, %r23, %r49;
	st.global.u32 	[%rd4], %r25;
	ld.global.u32 	%r26, [%rd16+-12];
	ld.global.u32 	%r27, [%rd17+-12288];
	mad.lo.s32 	%r28, %r27, %r26, %r25;
	st.global.u32 	[%rd4], %r28;
	ld.global.u32 	%r29, [%rd16+-8];
	ld.global.u32 	%r30, [%rd17+-8192];
	mad.lo.s32 	%r31, %r30, %r29, %r28;
	st.global.u32 	[%rd4], %r31;
	ld.global.u32 	%r32, [%rd16+-4];
	ld.global.u32 	%r33, [%rd17+-4096];
	mad.lo.s32 	%r34, %r33, %r32, %r31;
	st.global.u32 	[%rd4], %r34;
	ld.global.u32 	%r35, [%rd16];
	ld.global.u32 	%r36, [%rd17];
	mad.lo.s32 	%r37, %r36, %r35, %r34;
	st.global.u32 	[%rd4], %r37;
	ld.global.u32 	%r38, [%rd16+4];
	ld.global.u32 	%r39, [%rd17+4096];
	mad.lo.s32 	%r40, %r39, %r38, %r37;
	st.global.u32 	[%rd4], %r40;
	ld.global.u32 	%r41, [%rd16+8];
	ld.global.u32 	%r42, [%rd17+8192];
	mad.lo.s32 	%r43, %r42, %r41, %r40;
	st.global.u32 	[%rd4], %r43;
	ld.global.u32 	%r44, [%rd16+12];
	ld.global.u32 	%r45, [%rd17+12288];
	mad.lo.s32 	%r49, %r45, %r44, %r43;
	st.global.u32 	[%rd4], %r49;
	add.s32 	%r50, %r50, 8;
	add.s32 	%r48, %r48, 8;
	add.s64 	%rd17, %rd17, 32768;
	setp.ne.s32 	%p2, %r50, 1024;
	@%p2 bra 	$L__BB0_4;
	add.s32 	%r47, %r47, 1;
	setp.ne.s32 	%p3, %r47, 1024;
	@%p3 bra 	$L__BB0_3;
	add.s32 	%r46, %r46, 1;
	setp.lt.s32 	%p4, %r46, %r3;
	@%p4 bra 	$L__BB0_2;
$L__BB0_7:
	ret;

}


// ===== COMPILED SASS (sm_100) =====

	.target	sm_100

	.elftype	@"ET_EXEC"


//--------------------- .note.nv.tkinfo           --------------------------
	.section	.note.nv.tkinfo,"",@"SHT_NOTE"
	.sectionflags	@"SHF_NOTE_NV_TKINFO"
	.tkinfo
        /*0018*/ 	.word	0x00000002
        /*0030*/ 	.string	""
        /*0030*/ 	.string	"ptxas"
        /*0030*/ 	.string	"Cuda compilation tools, release 13.0, V13.0.88"
        /*0030*/ 	.string	"Build cuda_13.0.r13.0/compiler.36424714_0"
        /*0030*/ 	.string	"-arch sm_100 -m 64 "



//--------------------- .note.nv.cuinfo           --------------------------
	.section	.note.nv.cuinfo,"",@"SHT_NOTE"
	.sectionflags	@"SHF_NOTE_NV_CUINFO"
        /*0018*/ 	.short	0x0002
        /*001a*/ 	.short	0x0064
        /*001c*/ 	.short	0x0082
	.zero		2


//--------------------- .nv.info                  --------------------------
	.section	.nv.info,"",@"SHT_CUDA_INFO"
	.align	4


	//----- nvinfo : EIATTR_REGCOUNT
	.align		4
        /*0000*/ 	.byte	0x04, 0x2f
        /*0002*/ 	.short	(.L_1 - .L_0)
	.align		4
.L_0:
        /*0004*/ 	.word	index@(_Z8multiplyPiS_S_ii)
        /*0008*/ 	.word	0x0000001c


	//----- nvinfo : EIATTR_FRAME_SIZE
	.align		4
.L_1:
        /*000c*/ 	.byte	0x04, 0x11
        /*000e*/ 	.short	(.L_3 - .L_2)
	.align		4
.L_2:
        /*0010*/ 	.word	index@(_Z8multiplyPiS_S_ii)
        /*0014*/ 	.word	0x00000000


	//----- nvinfo : EIATTR_MIN_STACK_SIZE
	.align		4
.L_3:
        /*0018*/ 	.byte	0x04, 0x12
        /*001a*/ 	.short	(.L_5 - .L_4)
	.align		4
.L_4:
        /*001c*/ 	.word	index@(_Z8multiplyPiS_S_ii)
        /*0020*/ 	.word	0x00000000
.L_5:


//--------------------- .nv.compat                --------------------------
	.section	.nv.compat,"",@"SHT_CUDA_COMPAT_INFO"
	.align	4
        /*0000*/ 	.byte	0x02, 0x09, 0x00, 0x00, 0x02, 0x02, 0x01, 0x00, 0x02, 0x05, 0x05, 0x00, 0x03, 0x07, 0x01, 0x01
        /*0010*/ 	.byte	0x02, 0x03, 0x00, 0x00, 0x02, 0x06, 0x01, 0x00, 0x04, 0x0b, 0x08, 0x00, 0x09, 0x00, 0x00, 0x00
        /*0020*/ 	.byte	0x00, 0x00, 0x00, 0x00


//--------------------- .nv.info._Z8multiplyPiS_S_ii --------------------------
	.section	.nv.info._Z8multiplyPiS_S_ii,"",@"SHT_CUDA_INFO"
	.sectionflags	@""
	.align	4


	//----- nvinfo : EIATTR_CUDA_API_VERSION
	.align		4
        /*0000*/ 	.byte	0x04, 0x37
        /*0002*/ 	.short	(.L_7 - .L_6)
.L_6:
        /*0004*/ 	.word	0x00000082


	//----- nvinfo : EIATTR_KPARAM_INFO
	.align		4
.L_7:
        /*0008*/ 	.byte	0x04, 0x17
        /*000a*/ 	.short	(.L_9 - .L_8)
.L_8:
        /*000c*/ 	.word	0x00000000
        /*0010*/ 	.short	0x0004
        /*0012*/ 	.short	0x001c
        /*0014*/ 	.byte	0x00, 0xf0, 0x11, 0x00


	//----- nvinfo : EIATTR_KPARAM_INFO
	.align		4
.L_9:
        /*0018*/ 	.byte	0x04, 0x17
        /*001a*/ 	.short	(.L_11 - .L_10)
.L_10:
        /*001c*/ 	.word	0x00000000
        /*0020*/ 	.short	0x0003
        /*0022*/ 	.short	0x0018
        /*0024*/ 	.byte	0x00, 0xf0, 0x11, 0x00


	//----- nvinfo : EIATTR_KPARAM_INFO
	.align		4
.L_11:
        /*0028*/ 	.byte	0x04, 0x17
        /*002a*/ 	.short	(.L_13 - .L_12)
.L_12:
        /*002c*/ 	.word	0x00000000
        /*0030*/ 	.short	0x0002
        /*0032*/ 	.short	0x0010
        /*0034*/ 	.byte	0x00, 0xf5, 0x21, 0x00


	//----- nvinfo : EIATTR_KPARAM_INFO
	.align		4
.L_13:
        /*0038*/ 	.byte	0x04, 0x17
        /*003a*/ 	.short	(.L_15 - .L_14)
.L_14:
        /*003c*/ 	.word	0x00000000
        /*0040*/ 	.short	0x0001
        /*0042*/ 	.short	0x0008
        /*0044*/ 	.byte	0x00, 0xf5, 0x21, 0x00


	//----- nvinfo : EIATTR_KPARAM_INFO
	.align		4
.L_15:
        /*0048*/ 	.byte	0x04, 0x17
        /*004a*/ 	.short	(.L_17 - .L_16)
.L_16:
        /*004c*/ 	.word	0x00000000
        /*0050*/ 	.short	0x0000
        /*0052*/ 	.short	0x0000
        /*0054*/ 	.byte	0x00, 0xf5, 0x21, 0x00


	//----- nvinfo : EIATTR_SPARSE_MMA_MASK
	.align		4
.L_17:
        /*0058*/ 	.byte	0x03, 0x50
        /*005a*/ 	.short	0x0000


	//----- nvinfo : EIATTR_MAXREG_COUNT
	.align		4
        /*005c*/ 	.byte	0x03, 0x1b
        /*005e*/ 	.short	0x00ff


	//----- nvinfo : EIATTR_MERCURY_ISA_VERSION
	.align		4
        /*0060*/ 	.byte	0x03, 0x5f
        /*0062*/ 	.short	0x0101


	//----- nvinfo : EIATTR_VRC_CTA_INIT_COUNT
	.align		4
        /*0064*/ 	.byte	0x02, 0x4a
	.zero		1
	.zero		1


	//----- nvinfo : EIATTR_EXIT_INSTR_OFFSETS
	.align		4
        /*0068*/ 	.byte	0x04, 0x1c
        /*006a*/ 	.short	(.L_19 - .L_18)


	//   ....[0]....
.L_18:
        /*006c*/ 	.word	0x000001d0


	//   ....[1]....
        /*0070*/ 	.word	0x00000c80


	//----- nvinfo : EIATTR_CRS_STACK_SIZE
	.align		4
.L_19:
        /*0074*/ 	.byte	0x04, 0x1e
        /*0076*/ 	.short	(.L_21 - .L_20)
.L_20:
        /*0078*/ 	.word	0x00000000


	//----- nvinfo : EIATTR_CBANK_PARAM_SIZE
	.align		4
.L_21:
        /*007c*/ 	.byte	0x03, 0x19
        /*007e*/ 	.short	0x0020


	//----- nvinfo : EIATTR_PARAM_CBANK
	.align		4
        /*0080*/ 	.byte	0x04, 0x0a
        /*0082*/ 	.short	(.L_23 - .L_22)
	.align		4
.L_22:
        /*0084*/ 	.word	index@(.nv.constant0._Z8multiplyPiS_S_ii)
        /*0088*/ 	.short	0x0380
        /*008a*/ 	.short	0x0020


	//----- nvinfo : EIATTR_SW_WAR
	.align		4
.L_23:
        /*008c*/ 	.byte	0x04, 0x36
        /*008e*/ 	.short	(.L_25 - .L_24)
.L_24:
        /*0090*/ 	.word	0x00000008
.L_25:


//--------------------- .nv.callgraph             --------------------------
	.section	.nv.callgraph,"",@"SHT_CUDA_CALLGRAPH"
	.align	4
	.sectionentsize	8
	.align		4
        /*0000*/ 	.word	0x00000000
	.align		4
        /*0004*/ 	.word	0xffffffff
	.align		4
        /*0008*/ 	.word	0x00000000
	.align		4
        /*000c*/ 	.word	0xfffffffe
	.align		4
        /*0010*/ 	.word	0x00000000
	.align		4
        /*0014*/ 	.word	0xfffffffd
	.align		4
        /*0018*/ 	.word	0x00000000
	.align		4
        /*001c*/ 	.word	0xfffffffc


//--------------------- .text._Z8multiplyPiS_S_ii --------------------------
	.section	.text._Z8multiplyPiS_S_ii,"ax",@progbits
	.align	128
        .global         _Z8multiplyPiS_S_ii
        .type           _Z8multiplyPiS_S_ii,@function
        .size           _Z8multiplyPiS_S_ii,(.L_x_4 - _Z8multiplyPiS_S_ii)
        .other          _Z8multiplyPiS_S_ii,@"STO_CUDA_ENTRY STV_DEFAULT"
_Z8multiplyPiS_S_ii:
.text._Z8multiplyPiS_S_ii:
[----:B------:R-:W-:Y:S08]  /*0000*/  LDC R1, c[0x0][0x37c] ;  /* 0x0000df00ff017b82 */ /* 0x000ff00000000800 */
[----:B------:R-:W0:Y:S08]  /*0010*/  LDC R6, c[0x0][0x39c] ;  /* 0x0000e700ff067b82 */ /* 0x000e300000000800 */
[----:B------:R-:W1:Y:S01]  /*0020*/  S2UR UR4, SR_CTAID.Y ;  /* 0x00000000000479c3 */ /* 0x000e620000002600 */
[----:B0-----:R-:W-:-:S04]  /*0030*/  IABS R5, R6 ;  /* 0x0000000600057213 */ /* 0x001fc80000000000 */
[----:B------:R-:W0:Y:S08]  /*0040*/  I2F.RP R0, R5 ;  /* 0x0000000500007306 */ /* 0x000e300000209400 */
[----:B0-----:R-:W0:Y:S02]  /*0050*/  MUFU.RCP R0, R0 ;  /* 0x0000000000007308 */ /* 0x001e240000001000 */
[----:B0-----:R-:W-:-:S02]  /*0060*/  IADD3 R2, PT, PT, R0, 0xffffffe, RZ ;  /* 0x0ffffffe00027810 */ /* 0x001fc40007ffe0ff */
[----:B------:R-:W-:-:S04]  /*0070*/  LOP3.LUT R0, R6, 0x400, RZ, 0x3c, !PT ;  /* 0x0000040006007812 */ /* 0x000fc800078e3cff */
[----:B------:R0:W2:Y:S01]  /*0080*/  F2I.FTZ.U32.TRUNC.NTZ R3, R2 ;  /* 0x0000000200037305 */ /* 0x0000a2000021f000 */
[----:B------:R-:W-:Y:S02]  /*0090*/  ISETP.GE.AND P2, PT, R0, RZ, PT ;  /* 0x000000ff0000720c */ /* 0x000fe40003f46270 */
[----:B------:R-:W3:Y:S01]  /*00a0*/  LDC R0, c[0x0][0x364] ;  /* 0x0000d900ff007b82 */ /* 0x000ee20000000800 */
[----:B0-----:R-:W-:Y:S01]  /*00b0*/  HFMA2 R2, -RZ, RZ, 0, 0 ;  /* 0x00000000ff027431 */ /* 0x001fe200000001ff */
[----:B--2---:R-:W-:-:S05]  /*00c0*/  IADD3 R4, PT, PT, RZ, -R3, RZ ;  /* 0x80000003ff047210 */ /* 0x004fca0007ffe0ff */
[----:B------:R-:W-:-:S04]  /*00d0*/  IMAD R7, R4, R5, RZ ;  /* 0x0000000504077224 */ /* 0x000fc800078e02ff */
[----:B------:R-:W-:-:S06]  /*00e0*/  IMAD.HI.U32 R3, R3, R7, R2 ;  /* 0x0000000703037227 */ /* 0x000fcc00078e0002 */
[----:B------:R-:W-:-:S05]  /*00f0*/  IMAD.HI.U32 R3, R3, 0x400, RZ ;  /* 0x0000040003037827 */ /* 0x000fca00078e00ff */
[----:B------:R-:W-:-:S05]  /*0100*/  IADD3 R4, PT, PT, -R3, RZ, RZ ;  /* 0x000000ff03047210 */ /* 0x000fca0007ffe1ff */
[----:B------:R-:W-:-:S05]  /*0110*/  IMAD R4, R5, R4, 0x400 ;  /* 0x0000040005047424 */ /* 0x000fca00078e0204 */
[----:B------:R-:W-:-:S13]  /*0120*/  ISETP.GT.U32.AND P1, PT, R5, R4, PT ;  /* 0x000000040500720c */ /* 0x000fda0003f24070 */
[-C--:B------:R-:W-:Y:S02]  /*0130*/  @!P1 IADD3 R4, PT, PT, R4, -R5.reuse, RZ ;  /* 0x8000000504049210 */ /* 0x080fe40007ffe0ff */
[----:B------:R-:W-:Y:S02]  /*0140*/  @!P1 IADD3 R3, PT, PT, R3, 0x1, RZ ;  /* 0x0000000103039810 */ /* 0x000fe40007ffe0ff */
[----:B------:R-:W-:Y:S02]  /*0150*/  ISETP.GE.U32.AND P0, PT, R4, R5, PT ;  /* 0x000000050400720c */ /* 0x000fe40003f06070 */
[----:B------:R-:W-:-:S11]  /*0160*/  ISETP.NE.AND P1, PT, R6, RZ, PT ;  /* 0x000000ff0600720c */ /* 0x000fd60003f25270 */
[----:B------:R-:W-:-:S04]  /*0170*/  @P0 IADD3 R3, PT, PT, R3, 0x1, RZ ;  /* 0x0000000103030810 */ /* 0x000fc80007ffe0ff */
[----:B------:R-:W-:Y:S02]  /*0180*/  MOV R9, R3 ;  /* 0x0000000300097202 */ /* 0x000fe40000000f00 */
[----:B------:R-:W0:Y:S02]  /*0190*/  S2R R3, SR_TID.Y ;  /* 0x0000000000037919 */ /* 0x000e240000002200 */
[----:B------:R-:W-:Y:S02]  /*01a0*/  @!P2 IADD3 R9, PT, PT, -R9, RZ, RZ ;  /* 0x000000ff0909a210 */ /* 0x000fe40007ffe1ff */
[----:B------:R-:W-:-:S04]  /*01b0*/  @!P1 LOP3.LUT R9, RZ, R6, RZ, 0x33, !PT ;  /* 0x00000006ff099212 */ /* 0x000fc800078e33ff */
[----:B------:R-:W-:-:S13]  /*01c0*/  ISETP.GE.AND P0, PT, R9, 0x1, PT ;  /* 0x000000010900780c */ /* 0x000fda0003f06270 */
[----:B-1-3--:R-:W-:Y:S05]  /*01d0*/  @!P0 EXIT ;  /* 0x000000000000894d */ /* 0x00afea0003800000 */
[----:B------:R-:W1:Y:S01]  /*01e0*/  LDCU.128 UR8, c[0x0][0x380] ;  /* 0x00007000ff0877ac */ /* 0x000e620008000c00 */
[----:B0-----:R-:W-:Y:S01]  /*01f0*/  IMAD R0, R0, UR4, R3 ;  /* 0x0000000400007c24 */ /* 0x001fe2000f8e0203 */
[----:B------:R-:W0:Y:S03]  /*0200*/  LDCU.64 UR12, c[0x0][0x358] ;  /* 0x00006b00ff0c77ac */ /* 0x000e260008000a00 */
[----:B------:R-:W-:-:S05]  /*0210*/  IMAD R0, R0, R9, RZ ;  /* 0x0000000900007224 */ /* 0x000fca00078e02ff */
[----:B------:R-:W-:Y:S01]  /*0220*/  IADD3 R9, PT, PT, R9, R0, RZ ;  /* 0x0000000009097210 */ /* 0x000fe20007ffe0ff */
[----:B-1----:R-:W-:Y:S02]  /*0230*/  UIADD3 UR6, UP0, UPT, UR8, 0x10, URZ ;  /* 0x0000001008067890 */ /* 0x002fe4000ff1e0ff */
[----:B------:R-:W-:Y:S02]  /*0240*/  UIADD3 UR4, UP1, UPT, UR10, 0x4000, URZ ;  /* 0x000040000a047890 */ /* 0x000fe4000ff3e0ff */
[----:B------:R-:W-:Y:S02]  /*0250*/  UIADD3.X UR7, UPT, UPT, URZ, UR9, URZ, UP0, !UPT ;  /* 0x00000009ff077290 */ /* 0x000fe400087fe4ff */
[----:B------:R-:W-:Y:S01]  /*0260*/  MOV R2, UR6 ;  /* 0x0000000600027c02 */ /* 0x000fe20008000f00 */
[----:B------:R-:W-:-:S03]  /*0270*/  UIADD3.X UR5, UPT, UPT, URZ, UR11, URZ, UP1, !UPT ;  /* 0x0000000bff057290 */ /* 0x000fc60008ffe4ff */
[----:B0-----:R-:W-:-:S09]  /*0280*/  MOV R3, UR7 ;  /* 0x0000000700037c02 */ /* 0x001fd20008000f00 */
.L_x_2:
[C---:B------:R-:W-:Y:S01]  /*0290*/  SHF.L.U32 R8, R0.reuse, 0xa, RZ ;  /* 0x0000000a00087819 */ /* 0x040fe200000006ff */
[----:B------:R-:W-:Y:S01]  /*02a0*/  HFMA2 R11, -RZ, RZ, 0, 0 ;  /* 0x00000000ff0b7431 */ /* 0x000fe200000001ff */
[----:B------:R-:W-:-:S04]  /*02b0*/  IADD3 R0, PT, PT, R0, 0x1, RZ ;  /* 0x0000000100007810 */ /* 0x000fc80007ffe0ff */
[----:B0--3--:R-:W-:-:S13]  /*02c0*/  ISETP.GE.AND P2, PT, R0, R9, PT ;  /* 0x000000090000720c */ /* 0x009fda0003f46270 */
.L_x_1:
[----:B0--3--:R-:W0:Y:S01]  /*02d0*/  LDC.64 R4, c[0x0][0x390] ;  /* 0x0000e400ff047b82 */ /* 0x009e220000000a00 */
[----:B------:R-:W-:Y:S02]  /*02e0*/  IADD3 R7, PT, PT, R8, R11, RZ ;  /* 0x0000000b08077210 */ /* 0x000fe40007ffe0ff */
[----:B------:R-:W-:Y:S02]  /*02f0*/  MOV R6, UR4 ;  /* 0x0000000400067c02 */ /* 0x000fe40008000f00 */
[----:B------:R-:W-:Y:S02]  /*0300*/  MOV R17, RZ ;  /* 0x000000ff00117202 */ /* 0x000fe40000000f00 */
[----:B------:R-:W-:Y:S02]  /*0310*/  MOV R15, R8 ;  /* 0x00000008000f7202 */ /* 0x000fe40000000f00 */
[----:B------:R-:W-:Y:S01]  /*0320*/  MOV R10, RZ ;  /* 0x000000ff000a7202 */ /* 0x000fe20000000f00 */
[----:B0-----:R-:W-:Y:S01]  /*0330*/  IMAD.WIDE R4, R7, 0x4, R4 ;  /* 0x0000000407047825 */ /* 0x001fe200078e0204 */
[----:B------:R-:W-:-:S04]  /*0340*/  MOV R7, UR5 ;  /* 0x0000000500077c02 */ /* 0x000fc80008000f00 */
[----:B------:R0:W-:Y:S01]  /*0350*/  STG.E desc[UR12][R4.64], RZ ;  /* 0x000000ff04007986 */ /* 0x0001e2000c10190c */
[C---:B------:R-:W-:Y:S01]  /*0360*/  IMAD.WIDE.U32 R6, R11.reuse, 0x4, R6 ;  /* 0x000000040b067825 */ /* 0x040fe200078e0006 */
[----:B------:R-:W-:-:S04]  /*0370*/  IADD3 R11, PT, PT, R11, 0x1, RZ ;  /* 0x000000010b0b7810 */ /* 0x000fc80007ffe0ff */
[----:B------:R-:W-:-:S13]  /*0380*/  ISETP.NE.AND P3, PT, R11, 0x400, PT ;  /* 0x000004000b00780c */ /* 0x000fda0003f65270 */
.L_x_0:
[----:B------:R-:W-:Y:S01]  /*0390*/  IMAD.WIDE R12, R15, 0x4, R2 ;  /* 0x000000040f0c7825 */ /* 0x000fe200078e0202 */
[----:B------:R-:W2:Y:S04]  /*03a0*/  LDG.E R16, desc[UR12][R6.64+-0x4000] ;  /* 0xffc0000c06107981 */ /* 0x000ea8000c1e1900 */
[----:B------:R-:W2:Y:S02]  /*03b0*/  LDG.E R14, desc[UR12][R12.64+-0x10] ;  /* 0xfffff00c0c0e7981 */ /* 0x000ea4000c1e1900 */
[----:B--23--:R-:W-:-:S05]  /*03c0*/  IMAD R17, R14, R16, R17 ;  /* 0x000000100e117224 */ /* 0x00cfca00078e0211 */
[----:B------:R1:W-:Y:S04]  /*03d0*/  STG.E desc[UR12][R4.64], R17 ;  /* 0x0000001104007986 */ /* 0x0003e8000c10190c */
[----:B------:R-:W2:Y:S04]  /*03e0*/  LDG.E R14, desc[UR12][R12.64+-0xc] ;  /* 0xfffff40c0c0e7981 */ /* 0x000ea8000c1e1900 */
[----:B------:R-:W2:Y:S02]  /*03f0*/  LDG.E R16, desc[UR12][R6.64+-0x3000] ;  /* 0xffd0000c06107981 */ /* 0x000ea4000c1e1900 */
[----:B--2---:R-:W-:-:S05]  /*0400*/  IMAD R19, R14, R16, R17 ;  /* 0x000000100e137224 */ /* 0x004fca00078e0211 */
[----:B------:R2:W-:Y:S04]  /*0410*/  STG.E desc[UR12][R4.64], R19 ;  /* 0x0000001304007986 */ /* 0x0005e8000c10190c */
[----:B------:R-:W3:Y:S04]  /*0420*/  LDG.E R14, desc[UR12][R12.64+-0x8] ;  /* 0xfffff80c0c0e7981 */ /* 0x000ee8000c1e1900 */
[----:B------:R-:W3:Y:S02]  /*0430*/  LDG.E R16, desc[UR12][R6.64+-0x2000] ;  /* 0xffe0000c06107981 */ /* 0x000ee4000c1e1900 */
[----:B---3--:R-:W-:-:S05]  /*0440*/  IMAD R21, R14, R16, R19 ;  /* 0x000000100e157224 */ /* 0x008fca00078e0213 */
[----:B------:R3:W-:Y:S04]  /*0450*/  STG.E desc[UR12][R4.64], R21 ;  /* 0x0000001504007986 */ /* 0x0007e8000c10190c */
[----:B------:R-:W1:Y:S04]  /*0460*/  LDG.E R14, desc[UR12][R12.64+-0x4] ;  /* 0xfffffc0c0c0e7981 */ /* 0x000e68000c1e1900 */
[----:B------:R-:W1:Y:S02]  /*0470*/  LDG.E R16, desc[UR12][R6.64+-0x1000] ;  /* 0xfff0000c06107981 */ /* 0x000e64000c1e1900 */
[----:B-1----:R-:W-:-:S05]  /*0480*/  IMAD R17, R14, R16, R21 ;  /* 0x000000100e117224 */ /* 0x002fca00078e0215 */
        /* <DEDUP_REMOVED lines=9> */
[----:B------:R-:W4:Y:S04]  /*0520*/  LDG.E R14, desc[UR12][R12.64+0x8] ;  /* 0x0000080c0c0e7981 */ /* 0x000f28000c1e1900 */
[----:B------:R-:W4:Y:S02]  /*0530*/  LDG.E R16, desc[UR12][R6.64+0x2000] ;  /* 0x0020000c06107981 */ /* 0x000f24000c1e1900 */
[----:B----4-:R-:W-:-:S05]  /*0540*/  IMAD R23, R14, R16, R21 ;  /* 0x000000100e177224 */ /* 0x010fca00078e0215 */
[----:B------:R-:W-:Y:S04]  /*0550*/  STG.E desc[UR12][R4.64], R23 ;  /* 0x0000001704007986 */ /* 0x000fe8000c10190c */
[----:B------:R-:W2:Y:S04]  /*0560*/  LDG.E R14, desc[UR12][R12.64+0xc] ;  /* 0x00000c0c0c0e7981 */ /* 0x000ea8000c1e1900 */
[----:B------:R-:W2:Y:S01]  /*0570*/  LDG.E R16, desc[UR12][R6.64+0x3000] ;  /* 0x0030000c06107981 */ /* 0x000ea2000c1e1900 */
[----:B-1----:R-:W-:Y:S01]  /*0580*/  IADD3 R17, PT, PT, R15, 0x8, RZ ;  /* 0x000000080f117810 */ /* 0x002fe20007ffe0ff */
[----:B--2---:R-:W-:-:S04]  /*0590*/  IMAD R19, R14, R16, R23 ;  /* 0x000000100e137224 */ /* 0x004fc800078e0217 */
[----:B------:R-:W-:Y:S01]  /*05a0*/  IMAD.WIDE R16, R17, 0x4, R2 ;  /* 0x0000000411107825 */ /* 0x000fe200078e0202 */
[----:B------:R1:W-:Y:S04]  /*05b0*/  STG.E desc[UR12][R4.64], R19 ;  /* 0x0000001304007986 */ /* 0x0003e8000c10190c */
[----:B------:R-:W3:Y:S04]  /*05c0*/  LDG.E R18, desc[UR12][R6.64+0x4000] ;  /* 0x0040000c06127981 */ /* 0x000ee8000c1e1900 */
[----:B------:R-:W3:Y:S02]  /*05d0*/  LDG.E R14, desc[UR12][R16.64+-0x10] ;  /* 0xfffff00c100e7981 */ /* 0x000ee4000c1e1900 */
[----:B---3--:R-:W-:-:S05]  /*05e0*/  IMAD R21, R14, R18, R19 ;  /* 0x000000120e157224 */ /* 0x008fca00078e0213 */
        /* <DEDUP_REMOVED lines=8> */
[----:B------:R-:W-:Y:S04]  /*0670*/  STG.E desc[UR12][R4.64], R19 ;  /* 0x0000001304007986 */ /* 0x000fe8000c10190c */
        /* <DEDUP_REMOVED lines=17> */
[----:B------:R-:W2:Y:S01]  /*0790*/  LDG.E R14, desc[UR12][R6.64+0xb000] ;  /* 0x00b0000c060e7981 */ /* 0x000ea2000c1e1900 */
[----:B------:R-:W-:-:S05]  /*07a0*/  IADD3 R19, PT, PT, R15, 0x10, RZ ;  /* 0x000000100f137810 */ /* 0x000fca0007ffe0ff */
[----:B------:R-:W-:-:S04]  /*07b0*/  IMAD.WIDE R18, R19, 0x4, R2 ;  /* 0x0000000413127825 */ /* 0x000fc800078e0202 */
[----:B--2---:R-:W-:-:S05]  /*07c0*/  IMAD R13, R12, R14, R21 ;  /* 0x0000000e0c0d7224 */ /* 0x004fca00078e0215 */
[----:B------:R1:W-:Y:S04]  /*07d0*/  STG.E desc[UR12][R4.64], R13 ;  /* 0x0000000d04007986 */ /* 0x0003e8000c10190c */
[----:B------:R-:W3:Y:S04]  /*07e0*/  LDG.E R14, desc[UR12][R6.64+0xc000] ;  /* 0x00c0000c060e7981 */ /* 0x000ee8000c1e1900 */
[----:B------:R-:W3:Y:S02]  /*07f0*/  LDG.E R12, desc[UR12][R18.64+-0x10] ;  /* 0xfffff00c120c7981 */ /* 0x000ee4000c1e1900 */
[----:B---3--:R-:W-:-:S05]  /*0800*/  IMAD R23, R12, R14, R13 ;  /* 0x0000000e0c177224 */ /* 0x008fca00078e020d */
[----:B------:R-:W-:Y:S04]  /*0810*/  STG.E desc[UR12][R4.64], R23 ;  /* 0x0000001704007986 */ /* 0x000fe8000c10190c */
[----:B------:R-:W2:Y:S04]  /*0820*/  LDG.E R12, desc[UR12][R18.64+-0xc] ;  /* 0xfffff40c120c7981 */ /* 0x000ea8000c1e1900 */
[----:B------:R-:W2:Y:S02]  /*0830*/  LDG.E R14, desc[UR12][R6.64+0xd000] ;  /* 0x00d0000c060e7981 */ /* 0x000ea4000c1e1900 */
[----:B--2---:R-:W-:-:S05]  /*0840*/  IMAD R17, R12, R14, R23 ;  /* 0x0000000e0c117224 */ /* 0x004fca00078e0217 */
[----:B------:R2:W-:Y:S04]  /*0850*/  STG.E desc[UR12][R4.64], R17 ;  /* 0x0000001104007986 */ /* 0x0005e8000c10190c */
[----:B------:R-:W1:Y:S04]  /*0860*/  LDG.E R12, desc[UR12][R18.64+-0x8] ;  /* 0xfffff80c120c7981 */ /* 0x000e68000c1e1900 */
[----:B------:R-:W1:Y:S02]  /*0870*/  LDG.E R14, desc[UR12][R6.64+0xe000] ;  /* 0x00e0000c060e7981 */ /* 0x000e64000c1e1900 */
[----:B-1----:R-:W-:-:S05]  /*0880*/  IMAD R13, R12, R14, R17 ;  /* 0x0000000e0c0d7224 */ /* 0x002fca00078e0211 */
[----:B------:R1:W-:Y:S04]  /*0890*/  STG.E desc[UR12][R4.64], R13 ;  /* 0x0000000d04007986 */ /* 0x0003e8000c10190c */
[----:B------:R-:W3:Y:S04]  /*08a0*/  LDG.E R12, desc[UR12][R18.64+-0x4] ;  /* 0xfffffc0c120c7981 */ /* 0x000ee8000c1e1900 */
[----:B------:R-:W3:Y:S02]  /*08b0*/  LDG.E R14, desc[UR12][R6.64+0xf000] ;  /* 0x00f0000c060e7981 */ /* 0x000ee4000c1e1900 */
[----:B---3--:R-:W-:-:S05]  /*08c0*/  IMAD R21, R12, R14, R13 ;  /* 0x0000000e0c157224 */ /* 0x008fca00078e020d */
[----:B------:R3:W-:Y:S04]  /*08d0*/  STG.E desc[UR12][R4.64], R21 ;  /* 0x0000001504007986 */ /* 0x0007e8000c10190c */
[----:B------:R-:W2:Y:S04]  /*08e0*/  LDG.E R12, desc[UR12][R18.64] ;  /* 0x0000000c120c7981 */ /* 0x000ea8000c1e1900 */
[----:B------:R-:W2:Y:S02]  /*08f0*/  LDG.E R14, desc[UR12][R6.64+0x10000] ;  /* 0x0100000c060e7981 */ /* 0x000ea4000c1e1900 */
[----:B--2---:R-:W-:-:S05]  /*0900*/  IMAD R17, R12, R14, R21 ;  /* 0x0000000e0c117224 */ /* 0x004fca00078e0215 */
[----:B------:R2:W-:Y:S04]  /*0910*/  STG.E desc[UR12][R4.64], R17 ;  /* 0x0000001104007986 */ /* 0x0005e8000c10190c */
[----:B------:R-:W4:Y:S04]  /*0920*/  LDG.E R12, desc[UR12][R18.64+0x4] ;  /* 0x0000040c120c7981 */ /* 0x000f28000c1e1900 */
[----:B------:R-:W4:Y:S02]  /*0930*/  LDG.E R14, desc[UR12][R6.64+0x11000] ;  /* 0x0110000c060e7981 */ /* 0x000f24000c1e1900 */
[----:B----4-:R-:W-:-:S05]  /*0940*/  IMAD R23, R12, R14, R17 ;  /* 0x0000000e0c177224 */ /* 0x010fca00078e0211 */
[----:B------:R-:W-:Y:S04]  /*0950*/  STG.E desc[UR12][R4.64], R23 ;  /* 0x0000001704007986 */ /* 0x000fe8000c10190c */
[----:B------:R-:W3:Y:S04]  /*0960*/  LDG.E R12, desc[UR12][R18.64+0x8] ;  /* 0x0000080c120c7981 */ /* 0x000ee8000c1e1900 */
[----:B-1----:R-:W3:Y:S02]  /*0970*/  LDG.E R13, desc[UR12][R6.64+0x12000] ;  /* 0x0120000c060d7981 */ /* 0x002ee4000c1e1900 */
[----:B---3--:R-:W-:-:S05]  /*0980*/  IMAD R21, R12, R13, R23 ;  /* 0x0000000d0c157224 */ /* 0x008fca00078e0217 */
[----:B------:R1:W-:Y:S04]  /*0990*/  STG.E desc[UR12][R4.64], R21 ;  /* 0x0000001504007986 */ /* 0x0003e8000c10190c */
[----:B------:R-:W3:Y:S04]  /*09a0*/  LDG.E R12, desc[UR12][R18.64+0xc] ;  /* 0x00000c0c120c7981 */ /* 0x000ee8000c1e1900 */
[----:B------:R-:W3:Y:S01]  /*09b0*/  LDG.E R13, desc[UR12][R6.64+0x13000] ;  /* 0x0130000c060d7981 */ /* 0x000ee2000c1e1900 */
[----:B--2---:R-:W-:Y:S01]  /*09c0*/  IADD3 R17, PT, PT, R15, 0x18, RZ ;  /* 0x000000180f117810 */ /* 0x004fe20007ffe0ff */
[----:B---3--:R-:W-:-:S04]  /*09d0*/  IMAD R25, R12, R13, R21 ;  /* 0x0000000d0c197224 */ /* 0x008fc800078e0215 */
[----:B------:R-:W-:Y:S01]  /*09e0*/  IMAD.WIDE R12, R17, 0x4, R2 ;  /* 0x00000004110c7825 */ /* 0x000fe200078e0202 */
        /* <DEDUP_REMOVED lines=25> */
[----:B------:R-:W4:Y:S04]  /*0b80*/  LDG.E R14, desc[UR12][R12.64+0x8] ;  /* 0x0000080c0c0e7981 */ /* 0x000f28000c1e1900 */
[----:B------:R-:W4:Y:S02]  /*0b90*/  LDG.E R16, desc[UR12][R6.64+0x1a000] ;  /* 0x01a0000c06107981 */ /* 0x000f24000c1e1900 */
[----:B----4-:R-:W-:-:S05]  /*0ba0*/  IMAD R23, R14, R16, R21 ;  /* 0x000000100e177224 */ /* 0x010fca00078e0215 */
[----:B------:R3:W-:Y:S04]  /*0bb0*/  STG.E desc[UR12][R4.64], R23 ;  /* 0x0000001704007986 */ /* 0x0007e8000c10190c */
[----:B------:R-:W4:Y:S04]  /*0bc0*/  LDG.E R14, desc[UR12][R12.64+0xc] ;  /* 0x00000c0c0c0e7981 */ /* 0x000f28000c1e1900 */
[----:B--2---:R1:W4:Y:S01]  /*0bd0*/  LDG.E R17, desc[UR12][R6.64+0x1b000] ;  /* 0x01b0000c06117981 */ /* 0x004322000c1e1900 */
[----:B------:R-:W-:Y:S02]  /*0be0*/  IADD3 R10, PT, PT, R10, 0x20, RZ ;  /* 0x000000200a0a7810 */ /* 0x000fe40007ffe0ff */
[----:B------:R-:W-:-:S02]  /*0bf0*/  IADD3 R15, PT, PT, R15, 0x20, RZ ;  /* 0x000000200f0f7810 */ /* 0x000fc40007ffe0ff */
[----:B------:R-:W-:Y:S02]  /*0c00*/  ISETP.NE.AND P0, PT, R10, 0x400, PT ;  /* 0x000004000a00780c */ /* 0x000fe40003f05270 */
[----:B-1----:R-:W-:-:S04]  /*0c10*/  IADD3 R6, P1, PT, R6, 0x20000, RZ ;  /* 0x0002000006067810 */ /* 0x002fc80007f3e0ff */
[----:B------:R-:W-:Y:S01]  /*0c20*/  IADD3.X R7, PT, PT, RZ, R7, RZ, P1, !PT ;  /* 0x00000007ff077210 */ /* 0x000fe20000ffe4ff */
[----:B----4-:R-:W-:-:S05]  /*0c30*/  IMAD R17, R14, R17, R23 ;  /* 0x000000110e117224 */ /* 0x010fca00078e0217 */
[----:B------:R3:W-:Y:S01]  /*0c40*/  STG.E desc[UR12][R4.64], R17 ;  /* 0x0000001104007986 */ /* 0x0007e2000c10190c */
[----:B------:R-:W-:Y:S05]  /*0c50*/  @P0 BRA `(.L_x_0) ;  /* 0xfffffff400cc0947 */ /* 0x000fea000383ffff */
[----:B------:R-:W-:Y:S05]  /*0c60*/  @P3 BRA `(.L_x_1) ;  /* 0xfffffff400983947 */ /* 0x000fea000383ffff */
[----:B------:R-:W-:Y:S05]  /*0c70*/  @!P2 BRA `(.L_x_2) ;  /* 0xfffffff40084a947 */ /* 0x000fea000383ffff */
[----:B------:R-:W-:Y:S05]  /*0c80*/  EXIT ;  /* 0x000000000000794d */ /* 0x000fea0003800000 */
.L_x_3:
[----:B------:R-:W-:-:S00]  /*0c90*/  BRA `(.L_x_3) ;  /* 0xfffffffc00fc7947 */ /* 0x000fc0000383ffff */
[----:B------:R-:W-:-:S00]  /*0ca0*/  NOP ;  /* 0x0000000000007918 */ /* 0x000fc00000000000 */
        /* <DEDUP_REMOVED lines=13> */
.L_x_4:


//--------------------- .nv.shared.reserved.0     --------------------------
	.section	.nv.shared.reserved.0,"aw",@nobits
	.weak		__nv_reservedSMEM_offset_0_alias
	.size		__nv_reservedSMEM_offset_0_alias, 0, 64
	.other		__nv_reservedSMEM_offset_0_alias,@"STO_CUDA_RESERVED_SHARED STV_DEFAULT"
__nv_reservedSMEM_offset_0_alias:
	.zero		0
	.zero		64


//--------------------- .nv.constant0._Z8multiplyPiS_S_ii --------------------------
	.section	.nv.constant0._Z8multiplyPiS_S_ii,"a",@progbits
	.sectionflags	@""
	.align	4
.nv.constant0._Z8multiplyPiS_S_ii:
	.zero		928


//--------------------- SYMBOLS --------------------------

	.type		.nv.reservedSmem.offset0,@object
	.size		.nv.reservedSmem.offset0,0x4
